//
// Generated by NVIDIA NVVM Compiler
//
// Compiler Build ID: CL-36424714
// Cuda compilation tools, release 13.0, V13.0.88
// Based on NVVM 20.0.0
//

.version 9.0
.target sm_100
.address_size 64

	// .globl	_Z7tempSumPKdS0_PdS1_PiS2_

.visible .entry _Z7tempSumPKdS0_PdS1_PiS2_(
	.param .u64 .ptr .align 1 _Z7tempSumPKdS0_PdS1_PiS2__param_0,
	.param .u64 .ptr .align 1 _Z7tempSumPKdS0_PdS1_PiS2__param_1,
	.param .u64 .ptr .align 1 _Z7tempSumPKdS0_PdS1_PiS2__param_2,
	.param .u64 .ptr .align 1 _Z7tempSumPKdS0_PdS1_PiS2__param_3,
	.param .u64 .ptr .align 1 _Z7tempSumPKdS0_PdS1_PiS2__param_4,
	.param .u64 .ptr .align 1 _Z7tempSumPKdS0_PdS1_PiS2__param_5
)
{
	.reg .pred 	%p<20>;
	.reg .b32 	%r<61>;
	.reg .b64 	%rd<43>;
	.reg .b64 	%fd<34>;

	ld.param.u64 	%rd11, [_Z7tempSumPKdS0_PdS1_PiS2__param_0];
	ld.param.u64 	%rd10, [_Z7tempSumPKdS0_PdS1_PiS2__param_1];
	ld.param.u64 	%rd12, [_Z7tempSumPKdS0_PdS1_PiS2__param_2];
	ld.param.u64 	%rd13, [_Z7tempSumPKdS0_PdS1_PiS2__param_3];
	ld.param.u64 	%rd14, [_Z7tempSumPKdS0_PdS1_PiS2__param_4];
	ld.param.u64 	%rd15, [_Z7tempSumPKdS0_PdS1_PiS2__param_5];
	cvta.to.global.u64 	%rd1, %rd12;
	cvta.to.global.u64 	%rd2, %rd11;
	cvta.to.global.u64 	%rd3, %rd13;
	cvta.to.global.u64 	%rd4, %rd14;
	cvta.to.global.u64 	%rd5, %rd15;
	mov.u32 	%r1, %tid.x;
	mov.u32 	%r30, %ctaid.x;
	mov.u32 	%r2, %ntid.x;
	mul.lo.s32 	%r3, %r30, %r2;
	add.s32 	%r52, %r3, %r1;
	ld.global.u32 	%r55, [%rd4];
	setp.ge.s32 	%p1, %r52, %r55;
	@%p1 bra 	$L__BB0_10;
	ld.global.u32 	%r6, [%rd5];
	add.s32 	%r7, %r6, -2;
	mul.wide.u32 	%rd16, %r7, 8;
	add.s64 	%rd6, %rd1, %rd16;
	mov.u32 	%r31, %nctaid.x;
	mul.lo.s32 	%r8, %r2, %r31;
	setp.eq.s32 	%p2, %r6, 0;
	@%p2 bra 	$L__BB0_6;
	setp.ne.s32 	%p3, %r6, 1;
	@%p3 bra 	$L__BB0_3;
	bra.uni 	$L__BB0_17;
$L__BB0_3:
	setp.lt.s32 	%p14, %r6, 2;
	setp.le.s32 	%p15, %r52, %r7;
	or.pred  	%p16, %p14, %p15;
	@%p16 bra 	$L__BB0_5;
	ld.global.f64 	%fd26, [%rd6];
	mul.lo.s32 	%r44, %r55, %r52;
	add.s32 	%r45, %r7, %r44;
	mul.wide.s32 	%rd37, %r45, 8;
	add.s64 	%rd38, %rd2, %rd37;
	ld.global.f64 	%fd27, [%rd38];
	mul.f64 	%fd28, %fd26, %fd27;
	add.s32 	%r46, %r44, %r52;
	mul.wide.s32 	%rd39, %r46, 8;
	add.s64 	%rd40, %rd2, %rd39;
	ld.global.f64 	%fd29, [%rd40];
	div.rn.f64 	%fd30, %fd28, %fd29;
	mul.wide.s32 	%rd41, %r52, 8;
	add.s64 	%rd42, %rd1, %rd41;
	ld.global.f64 	%fd31, [%rd42];
	sub.f64 	%fd32, %fd31, %fd30;
	st.global.f64 	[%rd42], %fd32;
	ld.global.u32 	%r55, [%rd4];
$L__BB0_5:
	add.s32 	%r52, %r52, %r8;
	setp.lt.s32 	%p17, %r52, %r55;
	@%p17 bra 	$L__BB0_3;
	bra.uni 	$L__BB0_10;
$L__BB0_6:
	cvta.to.global.u64 	%rd7, %rd10;
$L__BB0_7:
	setp.lt.s32 	%p10, %r6, 2;
	mul.wide.s32 	%rd28, %r52, 8;
	add.s64 	%rd8, %rd1, %rd28;
	ld.global.f64 	%fd17, [%rd8];
	add.s64 	%rd29, %rd3, %rd28;
	st.global.f64 	[%rd29], %fd17;
	add.s64 	%rd30, %rd7, %rd28;
	ld.global.f64 	%fd18, [%rd30];
	ld.global.u32 	%r38, [%rd4];
	mad.lo.s32 	%r39, %r38, %r52, %r52;
	mul.wide.s32 	%rd31, %r39, 8;
	add.s64 	%rd32, %rd2, %rd31;
	ld.global.f64 	%fd19, [%rd32];
	div.rn.f64 	%fd1, %fd18, %fd19;
	st.global.f64 	[%rd8], %fd1;
	setp.le.s32 	%p11, %r52, %r7;
	or.pred  	%p12, %p10, %p11;
	@%p12 bra 	$L__BB0_9;
	ld.global.f64 	%fd20, [%rd6];
	ld.global.u32 	%r40, [%rd4];
	mul.lo.s32 	%r41, %r40, %r52;
	add.s32 	%r42, %r7, %r41;
	mul.wide.s32 	%rd33, %r42, 8;
	add.s64 	%rd34, %rd2, %rd33;
	ld.global.f64 	%fd21, [%rd34];
	mul.f64 	%fd22, %fd20, %fd21;
	add.s32 	%r43, %r41, %r52;
	mul.wide.s32 	%rd35, %r43, 8;
	add.s64 	%rd36, %rd2, %rd35;
	ld.global.f64 	%fd23, [%rd36];
	div.rn.f64 	%fd24, %fd22, %fd23;
	sub.f64 	%fd25, %fd1, %fd24;
	st.global.f64 	[%rd8], %fd25;
$L__BB0_9:
	add.s32 	%r52, %r52, %r8;
	ld.global.u32 	%r55, [%rd4];
	setp.lt.s32 	%p13, %r52, %r55;
	@%p13 bra 	$L__BB0_7;
$L__BB0_10:
	neg.s32 	%r47, %r3;
	setp.ne.s32 	%p18, %r1, %r47;
	@%p18 bra 	$L__BB0_20;
	ld.global.u32 	%r29, [%rd5];
	setp.eq.s32 	%p19, %r29, %r55;
	@%p19 bra 	$L__BB0_19;
	add.s32 	%r48, %r29, 1;
	st.global.u32 	[%rd5], %r48;
	bra.uni 	$L__BB0_20;
$L__BB0_13:
	mul.wide.s32 	%rd18, %r54, 8;
	add.s64 	%rd19, %rd3, %rd18;
	ld.global.f64 	%fd5, [%rd19];
	mul.lo.s32 	%r32, %r55, %r52;
	add.s32 	%r33, %r32, %r54;
	mul.wide.s32 	%rd20, %r33, 8;
	add.s64 	%rd21, %rd2, %rd20;
	ld.global.f64 	%fd6, [%rd21];
	mul.f64 	%fd7, %fd5, %fd6;
	add.s32 	%r34, %r32, %r52;
	mul.wide.s32 	%rd22, %r34, 8;
	add.s64 	%rd23, %rd2, %rd22;
	ld.global.f64 	%fd8, [%rd23];
	div.rn.f64 	%fd9, %fd7, %fd8;
	sub.f64 	%fd33, %fd33, %fd9;
	st.global.f64 	[%rd9], %fd33;
	add.s32 	%r54, %r54, 1;
	ld.global.u32 	%r55, [%rd4];
	setp.lt.s32 	%p5, %r54, %r55;
	@%p5 bra 	$L__BB0_13;
$L__BB0_14:
	setp.lt.s32 	%p6, %r6, 2;
	setp.le.s32 	%p7, %r52, %r7;
	or.pred  	%p8, %p6, %p7;
	@%p8 bra 	$L__BB0_16;
	ld.global.f64 	%fd10, [%rd6];
	mul.lo.s32 	%r35, %r55, %r52;
	add.s32 	%r36, %r7, %r35;
	mul.wide.s32 	%rd24, %r36, 8;
	add.s64 	%rd25, %rd2, %rd24;
	ld.global.f64 	%fd11, [%rd25];
	mul.f64 	%fd12, %fd10, %fd11;
	add.s32 	%r37, %r35, %r52;
	mul.wide.s32 	%rd26, %r37, 8;
	add.s64 	%rd27, %rd2, %rd26;
	ld.global.f64 	%fd13, [%rd27];
	div.rn.f64 	%fd14, %fd12, %fd13;
	ld.global.f64 	%fd15, [%rd9];
	sub.f64 	%fd16, %fd15, %fd14;
	st.global.f64 	[%rd9], %fd16;
	ld.global.u32 	%r55, [%rd4];
$L__BB0_16:
	add.s32 	%r52, %r52, %r8;
	setp.lt.s32 	%p9, %r52, %r55;
	@%p9 bra 	$L__BB0_17;
	bra.uni 	$L__BB0_10;
$L__BB0_17:
	add.s32 	%r54, %r52, 1;
	setp.lt.s32 	%p4, %r54, %r55;
	mul.wide.s32 	%rd17, %r52, 8;
	add.s64 	%rd9, %rd1, %rd17;
	@%p4 bra 	$L__BB0_18;
	bra.uni 	$L__BB0_14;
$L__BB0_18:
	ld.global.f64 	%fd33, [%rd9];
	bra.uni 	$L__BB0_13;
$L__BB0_19:
	mov.b32 	%r49, 0;
	st.global.u32 	[%rd5], %r49;
$L__BB0_20:
	ret;

}


// ===== COMPILED SASS (sm_100) =====

	.target	sm_100

	.elftype	@"ET_EXEC"


//--------------------- .note.nv.tkinfo           --------------------------
	.section	.note.nv.tkinfo,"",@"SHT_NOTE"
	.sectionflags	@"SHF_NOTE_NV_TKINFO"
	.tkinfo
        /*0018*/ 	.word	0x00000002
        /*0030*/ 	.string	""
        /*0030*/ 	.string	"ptxas"
        /*0030*/ 	.string	"Cuda compilation tools, release 13.0, V13.0.88"
        /*0030*/ 	.string	"Build cuda_13.0.r13.0/compiler.36424714_0"
        /*0030*/ 	.string	"-arch sm_100 -m 64 "



//--------------------- .note.nv.cuinfo           --------------------------
	.section	.note.nv.cuinfo,"",@"SHT_NOTE"
	.sectionflags	@"SHF_NOTE_NV_CUINFO"
        /*0018*/ 	.short	0x0002
        /*001a*/ 	.short	0x0064
        /*001c*/ 	.short	0x0082
	.zero		2


//--------------------- .nv.info                  --------------------------
	.section	.nv.info,"",@"SHT_CUDA_INFO"
	.align	4


	//----- nvinfo : EIATTR_REGCOUNT
	.align		4
        /*0000*/ 	.byte	0x04, 0x2f
        /*0002*/ 	.short	(.L_1 - .L_0)
	.align		4
.L_0:
        /*0004*/ 	.word	index@(_Z7tempSumPKdS0_PdS1_PiS2_)
        /*0008*/ 	.word	0x00000025


	//----- nvinfo : EIATTR_FRAME_SIZE
	.align		4
.L_1:
        /*000c*/ 	.byte	0x04, 0x11
        /*000e*/ 	.short	(.L_3 - .L_2)
	.align		4
.L_2:
        /*0010*/ 	.word	index@($__internal_0_$__cuda_sm20_div_rn_f64_full)
        /*0014*/ 	.word	0x00000000


	//----- nvinfo : EIATTR_FRAME_SIZE
	.align		4
.L_3:
        /*0018*/ 	.byte	0x04, 0x11
        /*001a*/ 	.short	(.L_5 - .L_4)
	.align		4
.L_4:
        /*001c*/ 	.word	index@(_Z7tempSumPKdS0_PdS1_PiS2_)
        /*0020*/ 	.word	0x00000000


	//----- nvinfo : EIATTR_MIN_STACK_SIZE
	.align		4
.L_5:
        /*0024*/ 	.byte	0x04, 0x12
        /*0026*/ 	.short	(.L_7 - .L_6)
	.align		4
.L_6:
        /*0028*/ 	.word	index@(_Z7tempSumPKdS0_PdS1_PiS2_)
        /*002c*/ 	.word	0x00000000
.L_7:


//--------------------- .nv.compat                --------------------------
	.section	.nv.compat,"",@"SHT_CUDA_COMPAT_INFO"
	.align	4
        /*0000*/ 	.byte	0x02, 0x09, 0x00, 0x00, 0x02, 0x02, 0x01, 0x00, 0x02, 0x05, 0x05, 0x00, 0x03, 0x07, 0x01, 0x01
        /*0010*/ 	.byte	0x02, 0x03, 0x00, 0x00, 0x02, 0x06, 0x01, 0x00, 0x04, 0x0b, 0x08, 0x00, 0x01, 0x00, 0x00, 0x00
        /*0020*/ 	.byte	0x00, 0x00, 0x00, 0x00


//--------------------- .nv.info._Z7tempSumPKdS0_PdS1_PiS2_ --------------------------
	.section	.nv.info._Z7tempSumPKdS0_PdS1_PiS2_,"",@"SHT_CUDA_INFO"
	.sectionflags	@""
	.align	4


	//----- nvinfo : EIATTR_CUDA_API_VERSION
	.align		4
        /*0000*/ 	.byte	0x04, 0x37
        /*0002*/ 	.short	(.L_9 - .L_8)
.L_8:
        /*0004*/ 	.word	0x00000082


	//----- nvinfo : EIATTR_KPARAM_INFO
	.align		4
.L_9:
        /*0008*/ 	.byte	0x04, 0x17
        /*000a*/ 	.short	(.L_11 - .L_10)
.L_10:
        /*000c*/ 	.word	0x00000000
        /*0010*/ 	.short	0x0005
        /*0012*/ 	.short	0x0028
        /*0014*/ 	.byte	0x00, 0xf5, 0x21, 0x00


	//----- nvinfo : EIATTR_KPARAM_INFO
	.align		4
.L_11:
        /*0018*/ 	.byte	0x04, 0x17
        /*001a*/ 	.short	(.L_13 - .L_12)
.L_12:
        /*001c*/ 	.word	0x00000000
        /*0020*/ 	.short	0x0004
        /*0022*/ 	.short	0x0020
        /*0024*/ 	.byte	0x00, 0xf5, 0x21, 0x00


	//----- nvinfo : EIATTR_KPARAM_INFO
	.align		4
.L_13:
        /*0028*/ 	.byte	0x04, 0x17
        /*002a*/ 	.short	(.L_15 - .L_14)
.L_14:
        /*002c*/ 	.word	0x00000000
        /*0030*/ 	.short	0x0003
        /*0032*/ 	.short	0x0018
        /*0034*/ 	.byte	0x00, 0xf5, 0x21, 0x00


	//----- nvinfo : EIATTR_KPARAM_INFO
	.align		4
.L_15:
        /*0038*/ 	.byte	0x04, 0x17
        /*003a*/ 	.short	(.L_17 - .L_16)
.L_16:
        /*003c*/ 	.word	0x00000000
        /*0040*/ 	.short	0x0002
        /*0042*/ 	.short	0x0010
        /*0044*/ 	.byte	0x00, 0xf5, 0x21, 0x00


	//----- nvinfo : EIATTR_KPARAM_INFO
	.align		4
.L_17:
        /*0048*/ 	.byte	0x04, 0x17
        /*004a*/ 	.short	(.L_19 - .L_18)
.L_18:
        /*004c*/ 	.word	0x00000000
        /*0050*/ 	.short	0x0001
        /*0052*/ 	.short	0x0008
        /*0054*/ 	.byte	0x00, 0xf5, 0x21, 0x00


	//----- nvinfo : EIATTR_KPARAM_INFO
	.align		4
.L_19:
        /*0058*/ 	.byte	0x04, 0x17
        /*005a*/ 	.short	(.L_21 - .L_20)
.L_20:
        /*005c*/ 	.word	0x00000000
        /*0060*/ 	.short	0x0000
        /*0062*/ 	.short	0x0000
        /*0064*/ 	.byte	0x00, 0xf5, 0x21, 0x00


	//----- nvinfo : EIATTR_SPARSE_MMA_MASK
	.align		4
.L_21:
        /*0068*/ 	.byte	0x03, 0x50
        /*006a*/ 	.short	0x0000


	//----- nvinfo : EIATTR_MAXREG_COUNT
	.align		4
        /*006c*/ 	.byte	0x03, 0x1b
        /*006e*/ 	.short	0x00ff


	//----- nvinfo : EIATTR_MERCURY_ISA_VERSION
	.align		4
        /*0070*/ 	.byte	0x03, 0x5f
        /*0072*/ 	.short	0x0101


	//----- nvinfo : EIATTR_VRC_CTA_INIT_COUNT
	.align		4
        /*0074*/ 	.byte	0x02, 0x4a
	.zero		1
	.zero		1


	//----- nvinfo : EIATTR_EXIT_INSTR_OFFSETS
	.align		4
        /*0078*/ 	.byte	0x04, 0x1c
        /*007a*/ 	.short	(.L_23 - .L_22)


	//   ....[0]....
.L_22:
        /*007c*/ 	.word	0x00000f10


	//   ....[1]....
        /*0080*/ 	.word	0x00000f70


	//   ....[2]....
        /*0084*/ 	.word	0x00000f90


	//----- nvinfo : EIATTR_CRS_STACK_SIZE
	.align		4
.L_23:
        /*0088*/ 	.byte	0x04, 0x1e
        /*008a*/ 	.short	(.L_25 - .L_24)
.L_24:
        /*008c*/ 	.word	0x00000000


	//----- nvinfo : EIATTR_CBANK_PARAM_SIZE
	.align		4
.L_25:
        /*0090*/ 	.byte	0x03, 0x19
        /*0092*/ 	.short	0x0030


	//----- nvinfo : EIATTR_PARAM_CBANK
	.align		4
        /*0094*/ 	.byte	0x04, 0x0a
        /*0096*/ 	.short	(.L_27 - .L_26)
	.align		4
.L_26:
        /*0098*/ 	.word	index@(.nv.constant0._Z7tempSumPKdS0_PdS1_PiS2_)
        /*009c*/ 	.short	0x0380
        /*009e*/ 	.short	0x0030


	//----- nvinfo : EIATTR_SW_WAR
	.align		4
.L_27:
        /*00a0*/ 	.byte	0x04, 0x36
        /*00a2*/ 	.short	(.L_29 - .L_28)
.L_28:
        /*00a4*/ 	.word	0x00000008
.L_29:


//--------------------- .nv.callgraph             --------------------------
	.section	.nv.callgraph,"",@"SHT_CUDA_CALLGRAPH"
	.align	4
	.sectionentsize	8
	.align		4
        /*0000*/ 	.word	0x00000000
	.align		4
        /*0004*/ 	.word	0xffffffff
	.align		4
        /*0008*/ 	.word	0x00000000
	.align		4
        /*000c*/ 	.word	0xfffffffe
	.align		4
        /*0010*/ 	.word	0x00000000
	.align		4
        /*0014*/ 	.word	0xfffffffd
	.align		4
        /*0018*/ 	.word	0x00000000
	.align		4
        /*001c*/ 	.word	0xfffffffc


//--------------------- .text._Z7tempSumPKdS0_PdS1_PiS2_ --------------------------
	.section	.text._Z7tempSumPKdS0_PdS1_PiS2_,"ax",@progbits
	.align	128
        .global         _Z7tempSumPKdS0_PdS1_PiS2_
        .type           _Z7tempSumPKdS0_PdS1_PiS2_,@function
        .size           _Z7tempSumPKdS0_PdS1_PiS2_,(.L_x_31 - _Z7tempSumPKdS0_PdS1_PiS2_)
        .other          _Z7tempSumPKdS0_PdS1_PiS2_,@"STO_CUDA_ENTRY STV_DEFAULT"
_Z7tempSumPKdS0_PdS1_PiS2_:
.text._Z7tempSumPKdS0_PdS1_PiS2_:
[----:B------:R-:W-:Y:S08]  /*0000*/  LDC R1, c[0x0][0x37c] ;  /* 0x0000df00ff017b82 */ /* 0x000ff00000000800 */
[----:B------:R-:W0:Y:S01]  /*0010*/  LDC.64 R6, c[0x0][0x3a0] ;  /* 0x0000e800ff067b82 */ /* 0x000e220000000a00 */
[----:B------:R-:W0:Y:S02]  /*0020*/  LDCU.64 UR6, c[0x0][0x358] ;  /* 0x00006b00ff0677ac */ /* 0x000e240008000a00 */
[----:B0-----:R-:W2:Y:S05]  /*0030*/  LDG.E R6, desc[UR6][R6.64] ;  /* 0x0000000606067981 */ /* 0x001eaa000c1e1900 */
[----:B------:R-:W0:Y:S01]  /*0040*/  S2UR UR4, SR_CTAID.X ;  /* 0x00000000000479c3 */ /* 0x000e220000002500 */
[----:B------:R-:W0:Y:S01]  /*0050*/  LDCU UR5, c[0x0][0x360] ;  /* 0x00006c00ff0577ac */ /* 0x000e220008000800 */
[----:B------:R-:W-:Y:S01]  /*0060*/  BSSY.RECONVERGENT B0, `(.L_x_0) ;  /* 0x00000e8000007945 */ /* 0x000fe20003800200 */
[----:B------:R-:W1:Y:S01]  /*0070*/  S2R R5, SR_TID.X ;  /* 0x0000000000057919 */ /* 0x000e620000002100 */
[----:B0-----:R-:W-:-:S06]  /*0080*/  UIMAD UR4, UR4, UR5, URZ ;  /* 0x00000005040472a4 */ /* 0x001fcc000f8e02ff */
[----:B-1----:R-:W-:-:S05]  /*0090*/  VIADD R3, R5, UR4 ;  /* 0x0000000405037c36 */ /* 0x002fca0008000000 */
[----:B--2---:R-:W-:-:S13]  /*00a0*/  ISETP.GE.AND P0, PT, R3, R6, PT ;  /* 0x000000060300720c */ /* 0x004fda0003f06270 */
[----:B------:R-:W-:Y:S05]  /*00b0*/  @P0 BRA `(.L_x_1) ;  /* 0x0000000c00880947 */ /* 0x000fea0003800000 */
[----:B------:R-:W0:Y:S08]  /*00c0*/  LDC.64 R8, c[0x0][0x3a8] ;  /* 0x0000ea00ff087b82 */ /* 0x000e300000000a00 */
[----:B------:R-:W1:Y:S08]  /*00d0*/  LDC R0, c[0x0][0x370] ;  /* 0x0000dc00ff007b82 */ /* 0x000e700000000800 */
[----:B------:R-:W2:Y:S01]  /*00e0*/  LDC.64 R20, c[0x0][0x390] ;  /* 0x0000e400ff147b82 */ /* 0x000ea20000000a00 */
[----:B0-----:R-:W3:Y:S07]  /*00f0*/  LDG.E R4, desc[UR6][R8.64] ;  /* 0x0000000608047981 */ /* 0x001eee000c1e1900 */
[----:B------:R-:W0:Y:S01]  /*0100*/  LDC.64 R16, c[0x0][0x380] ;  /* 0x0000e000ff107b82 */ /* 0x000e220000000a00 */
[----:B-1----:R-:W-:Y:S01]  /*0110*/  IMAD R0, R0, UR5, RZ ;  /* 0x0000000500007c24 */ /* 0x002fe2000f8e02ff */
[C---:B---3--:R-:W-:Y:S01]  /*0120*/  ISETP.NE.AND P0, PT, R4.reuse, RZ, PT ;  /* 0x000000ff0400720c */ /* 0x048fe20003f05270 */
[----:B------:R-:W-:-:S04]  /*0130*/  VIADD R2, R4, 0xfffffffe ;  /* 0xfffffffe04027836 */ /* 0x000fc80000000000 */
[----:B--2---:R-:W-:-:S08]  /*0140*/  IMAD.WIDE.U32 R20, R2, 0x8, R20 ;  /* 0x0000000802147825 */ /* 0x004fd000078e0014 */
[----:B0-----:R-:W-:Y:S05]  /*0150*/  @!P0 BRA `(.L_x_2) ;  /* 0x0000000800208947 */ /* 0x001fea0003800000 */
[----:B------:R-:W0:Y:S01]  /*0160*/  LDC.64 R14, c[0x0][0x380] ;  /* 0x0000e000ff0e7b82 */ /* 0x000e220000000a00 */
[----:B------:R-:W-:-:S13]  /*0170*/  ISETP.NE.AND P0, PT, R4, 0x1, PT ;  /* 0x000000010400780c */ /* 0x000fda0003f05270 */
[----:B------:R-:W-:Y:S05]  /*0180*/  @P0 BRA `(.L_x_3) ;  /* 0x0000000400640947 */ /* 0x000fea0003800000 */
.L_x_13:
[----:B-12---:R-:W1:Y:S01]  /*0190*/  LDC.64 R18, c[0x0][0x390] ;  /* 0x0000e400ff127b82 */ /* 0x006e620000000a00 */
[C---:B------:R-:W-:Y:S01]  /*01a0*/  VIADD R34, R3.reuse, 0x1 ;  /* 0x0000000103227836 */ /* 0x040fe20000000000 */
[----:B------:R-:W-:Y:S04]  /*01b0*/  BSSY.RECONVERGENT B1, `(.L_x_4) ;  /* 0x000002b000017945 */ /* 0x000fe80003800200 */
[----:B------:R-:W-:Y:S01]  /*01c0*/  ISETP.GE.AND P0, PT, R34, R6, PT ;  /* 0x000000062200720c */ /* 0x000fe20003f06270 */
[----:B-1----:R-:W-:-:S12]  /*01d0*/  IMAD.WIDE R18, R3, 0x8, R18 ;  /* 0x0000000803127825 */ /* 0x002fd800078e0212 */
[----:B------:R-:W-:Y:S05]  /*01e0*/  @P0 BRA `(.L_x_5) ;  /* 0x00000000009c0947 */ /* 0x000fea0003800000 */
[----:B------:R1:W5:Y:S01]  /*01f0*/  LDG.E.64 R16, desc[UR6][R18.64] ;  /* 0x0000000612107981 */ /* 0x000362000c1e1b00 */
[----:B0-----:R-:W0:Y:S02]  /*0200*/  LDC.64 R14, c[0x0][0x380] ;  /* 0x0000e000ff0e7b82 */ /* 0x001e240000000a00 */
.L_x_8:
[----:B------:R-:W-:Y:S01]  /*0210*/  IMAD R11, R6, R3, R3 ;  /* 0x00000003060b7224 */ /* 0x000fe200078e0203 */
[----:B------:R-:W2:Y:S03]  /*0220*/  LDC.64 R12, c[0x0][0x398] ;  /* 0x0000e600ff0c7b82 */ /* 0x000ea60000000a00 */
[----:B0-----:R-:W-:-:S06]  /*0230*/  IMAD.WIDE R10, R11, 0x8, R14 ;  /* 0x000000080b0a7825 */ /* 0x001fcc00078e020e */
[----:B------:R-:W3:Y:S01]  /*0240*/  LDG.E.64 R10, desc[UR6][R10.64] ;  /* 0x000000060a0a7981 */ /* 0x000ee2000c1e1b00 */
[----:B------:R-:W-:-:S04]  /*0250*/  IMAD R7, R6, R3, R34 ;  /* 0x0000000306077224 */ /* 0x000fc800078e0222 */
[----:B------:R-:W-:-:S06]  /*0260*/  IMAD.WIDE R6, R7, 0x8, R14 ;  /* 0x0000000807067825 */ /* 0x000fcc00078e020e */
[----:B------:R-:W4:Y:S01]  /*0270*/  LDG.E.64 R6, desc[UR6][R6.64] ;  /* 0x0000000606067981 */ /* 0x000f22000c1e1b00 */
[----:B--2---:R-:W-:-:S05]  /*0280*/  IMAD.WIDE R12, R34, 0x8, R12 ;  /* 0x00000008220c7825 */ /* 0x004fca00078e020c */
[----:B------:R-:W4:Y:S01]  /*0290*/  LDG.E.64 R8, desc[UR6][R12.64] ;  /* 0x000000060c087981 */ /* 0x000f22000c1e1b00 */
[----:B------:R-:W-:Y:S01]  /*02a0*/  IMAD.MOV.U32 R22, RZ, RZ, 0x1 ;  /* 0x00000001ff167424 */ /* 0x000fe200078e00ff */
[----:B------:R-:W-:Y:S01]  /*02b0*/  BSSY.RECONVERGENT B2, `(.L_x_6) ;  /* 0x0000013000027945 */ /* 0x000fe20003800200 */
[----:B---3--:R-:W0:Y:S04]  /*02c0*/  MUFU.RCP64H R23, R11 ;  /* 0x0000000b00177308 */ /* 0x008e280000001800 */
[----:B0-----:R-:W-:-:S08]  /*02d0*/  DFMA R24, -R10, R22, 1 ;  /* 0x3ff000000a18742b */ /* 0x001fd00000000116 */
[----:B------:R-:W-:-:S08]  /*02e0*/  DFMA R24, R24, R24, R24 ;  /* 0x000000181818722b */ /* 0x000fd00000000018 */
[----:B------:R-:W-:-:S08]  /*02f0*/  DFMA R24, R22, R24, R22 ;  /* 0x000000181618722b */ /* 0x000fd00000000016 */
[----:B------:R-:W-:Y:S02]  /*0300*/  DFMA R22, -R10, R24, 1 ;  /* 0x3ff000000a16742b */ /* 0x000fe40000000118 */
[----:B----4-:R-:W-:-:S06]  /*0310*/  DMUL R8, R8, R6 ;  /* 0x0000000608087228 */ /* 0x010fcc0000000000 */
[----:B------:R-:W-:-:S08]  /*0320*/  DFMA R22, R24, R22, R24 ;  /* 0x000000161816722b */ /* 0x000fd00000000018 */
[----:B------:R-:W-:-:S08]  /*0330*/  DMUL R24, R8, R22 ;  /* 0x0000001608187228 */ /* 0x000fd00000000000 */
[----:B------:R-:W-:-:S08]  /*0340*/  DFMA R6, -R10, R24, R8 ;  /* 0x000000180a06722b */ /* 0x000fd00000000108 */
[----:B------:R-:W-:Y:S01]  /*0350*/  DFMA R6, R22, R6, R24 ;  /* 0x000000061606722b */ /* 0x000fe20000000018 */
[----:B------:R-:W-:-:S09]  /*0360*/  FSETP.GEU.AND P1, PT, |R9|, 6.5827683646048100446e-37, PT ;  /* 0x036000000900780b */ /* 0x000fd20003f2e200 */
[----:B------:R-:W-:-:S05]  /*0370*/  FFMA R12, RZ, R11, R7 ;  /* 0x0000000bff0c7223 */ /* 0x000fca0000000007 */
[----:B------:R-:W-:-:S13]  /*0380*/  FSETP.GT.AND P0, PT, |R12|, 1.469367938527859385e-39, PT ;  /* 0x001000000c00780b */ /* 0x000fda0003f04200 */
[----:B------:R-:W-:Y:S05]  /*0390*/  @P0 BRA P1, `(.L_x_7) ;  /* 0x0000000000100947 */ /* 0x000fea0000800000 */
[----:B------:R-:W-:-:S07]  /*03a0*/  MOV R6, 0x3c0 ;  /* 0x000003c000067802 */ /* 0x000fce0000000f00 */
[----:B-1---5:R-:W-:Y:S05]  /*03b0*/  CALL.REL.NOINC `($__internal_0_$__cuda_sm20_div_rn_f64_full) ;  /* 0x0000000800f87944 */ /* 0x022fea0003c00000 */
[----:B------:R-:W-:Y:S02]  /*03c0*/  IMAD.MOV.U32 R6, RZ, RZ, R24 ;  /* 0x000000ffff067224 */ /* 0x000fe400078e0018 */
[----:B------:R-:W-:-:S07]  /*03d0*/  IMAD.MOV.U32 R7, RZ, RZ, R25 ;  /* 0x000000ffff077224 */ /* 0x000fce00078e0019 */
.L_x_7:
[----:B------:R-:W-:Y:S05]  /*03e0*/  BSYNC.RECONVERGENT B2 ;  /* 0x0000000000027941 */ /* 0x000fea0003800200 */
.L_x_6:
[----:B------:R-:W0:Y:S01]  /*03f0*/  LDC.64 R8, c[0x0][0x3a0] ;  /* 0x0000e800ff087b82 */ /* 0x000e220000000a00 */
[----:B-----5:R-:W-:-:S07]  /*0400*/  DADD R16, R16, -R6 ;  /* 0x0000000010107229 */ /* 0x020fce0000000806 */
[----:B------:R2:W-:Y:S04]  /*0410*/  STG.E.64 desc[UR6][R18.64], R16 ;  /* 0x0000001012007986 */ /* 0x0005e8000c101b06 */
[----:B0-----:R-:W3:Y:S01]  /*0420*/  LDG.E R6, desc[UR6][R8.64] ;  /* 0x0000000608067981 */ /* 0x001ee2000c1e1900 */
[----:B------:R-:W-:-:S05]  /*0430*/  VIADD R34, R34, 0x1 ;  /* 0x0000000122227836 */ /* 0x000fca0000000000 */
[----:B---3--:R-:W-:-:S13]  /*0440*/  ISETP.GE.AND P0, PT, R34, R6, PT ;  /* 0x000000062200720c */ /* 0x008fda0003f06270 */
[----:B--2---:R-:W-:Y:S05]  /*0450*/  @!P0 BRA `(.L_x_8) ;  /* 0xfffffffc006c8947 */ /* 0x004fea000383ffff */
.L_x_5:
[----:B------:R-:W-:Y:S05]  /*0460*/  BSYNC.RECONVERGENT B1 ;  /* 0x0000000000017941 */ /* 0x000fea0003800200 */
.L_x_4:
[----:B------:R-:W-:Y:S01]  /*0470*/  ISETP.GT.AND P0, PT, R3, R2, PT ;  /* 0x000000020300720c */ /* 0x000fe20003f04270 */
[----:B------:R-:W-:Y:S03]  /*0480*/  BSSY.RECONVERGENT B1, `(.L_x_9) ;  /* 0x0000025000017945 */ /* 0x000fe60003800200 */
[----:B------:R-:W-:-:S13]  /*0490*/  ISETP.LT.OR P0, PT, R4, 0x2, !P0 ;  /* 0x000000020400780c */ /* 0x000fda0004701670 */
[----:B------:R-:W-:Y:S05]  /*04a0*/  @P0 BRA `(.L_x_10) ;  /* 0x0000000000880947 */ /* 0x000fea0003800000 */
[----:B------:R-:W2:Y:S01]  /*04b0*/  LDC.64 R8, c[0x0][0x380] ;  /* 0x0000e000ff087b82 */ /* 0x000ea20000000a00 */
[----:B------:R-:W-:-:S04]  /*04c0*/  IMAD R11, R6, R3, R3 ;  /* 0x00000003060b7224 */ /* 0x000fc800078e0203 */
[----:B--2---:R-:W-:-:S06]  /*04d0*/  IMAD.WIDE R10, R11, 0x8, R8 ;  /* 0x000000080b0a7825 */ /* 0x004fcc00078e0208 */
[----:B------:R-:W2:Y:S01]  /*04e0*/  LDG.E.64 R10, desc[UR6][R10.64] ;  /* 0x000000060a0a7981 */ /* 0x000ea2000c1e1b00 */
[----:B------:R-:W-:-:S04]  /*04f0*/  IMAD R7, R6, R3, R2 ;  /* 0x0000000306077224 */ /* 0x000fc800078e0202 */
[----:B------:R-:W-:Y:S02]  /*0500*/  IMAD.WIDE R8, R7, 0x8, R8 ;  /* 0x0000000807087825 */ /* 0x000fe400078e0208 */
[----:B------:R-:W3:Y:S04]  /*0510*/  LDG.E.64 R6, desc[UR6][R20.64] ;  /* 0x0000000614067981 */ /* 0x000ee8000c1e1b00 */
[----:B------:R-:W3:Y:S01]  /*0520*/  LDG.E.64 R8, desc[UR6][R8.64] ;  /* 0x0000000608087981 */ /* 0x000ee2000c1e1b00 */
[----:B------:R-:W-:Y:S01]  /*0530*/  IMAD.MOV.U32 R12, RZ, RZ, 0x1 ;  /* 0x00000001ff0c7424 */ /* 0x000fe200078e00ff */
[----:B------:R-:W-:Y:S01]  /*0540*/  BSSY.RECONVERGENT B2, `(.L_x_11) ;  /* 0x0000013000027945 */ /* 0x000fe20003800200 */
[----:B--2---:R-:W0:Y:S01]  /*0550*/  MUFU.RCP64H R13, R11 ;  /* 0x0000000b000d7308 */ /* 0x004e220000001800 */
[----:B---3--:R-:W-:-:S03]  /*0560*/  DMUL R8, R6, R8 ;  /* 0x0000000806087228 */ /* 0x008fc60000000000 */
[----:B0-----:R-:W-:-:S07]  /*0570*/  DFMA R14, -R10, R12, 1 ;  /* 0x3ff000000a0e742b */ /* 0x001fce000000010c */
[----:B------:R-:W-:Y:S01]  /*0580*/  FSETP.GEU.AND P1, PT, |R9|, 6.5827683646048100446e-37, PT ;  /* 0x036000000900780b */ /* 0x000fe20003f2e200 */
[----:B------:R-:W-:-:S08]  /*0590*/  DFMA R14, R14, R14, R14 ;  /* 0x0000000e0e0e722b */ /* 0x000fd0000000000e */
[----:B------:R-:W-:-:S08]  /*05a0*/  DFMA R14, R12, R14, R12 ;  /* 0x0000000e0c0e722b */ /* 0x000fd0000000000c */
[----:B------:R-:W-:-:S08]  /*05b0*/  DFMA R12, -R10, R14, 1 ;  /* 0x3ff000000a0c742b */ /* 0x000fd0000000010e */
[----:B------:R-:W-:-:S08]  /*05c0*/  DFMA R12, R14, R12, R14 ;  /* 0x0000000c0e0c722b */ /* 0x000fd0000000000e */
[----:B------:R-:W-:-:S08]  /*05d0*/  DMUL R6, R8, R12 ;  /* 0x0000000c08067228 */ /* 0x000fd00000000000 */
[----:B------:R-:W-:-:S08]  /*05e0*/  DFMA R14, -R10, R6, R8 ;  /* 0x000000060a0e722b */ /* 0x000fd00000000108 */
[----:B------:R-:W-:-:S10]  /*05f0*/  DFMA R6, R12, R14, R6 ;  /* 0x0000000e0c06722b */ /* 0x000fd40000000006 */
[----:B------:R-:W-:-:S05]  /*0600*/  FFMA R12, RZ, R11, R7 ;  /* 0x0000000bff0c7223 */ /* 0x000fca0000000007 */
[----:B------:R-:W-:-:S13]  /*0610*/  FSETP.GT.AND P0, PT, |R12|, 1.469367938527859385e-39, PT ;  /* 0x001000000c00780b */ /* 0x000fda0003f04200 */
[----:B------:R-:W-:Y:S05]  /*0620*/  @P0 BRA P1, `(.L_x_12) ;  /* 0x0000000000100947 */ /* 0x000fea0000800000 */
[----:B------:R-:W-:-:S07]  /*0630*/  MOV R6, 0x650 ;  /* 0x0000065000067802 */ /* 0x000fce0000000f00 */
[----:B-1----:R-:W-:Y:S05]  /*0640*/  CALL.REL.NOINC `($__internal_0_$__cuda_sm20_div_rn_f64_full) ;  /* 0x0000000800547944 */ /* 0x002fea0003c00000 */
[----:B------:R-:W-:Y:S02]  /*0650*/  IMAD.MOV.U32 R6, RZ, RZ, R24 ;  /* 0x000000ffff067224 */ /* 0x000fe400078e0018 */
[----:B------:R-:W-:-:S07]  /*0660*/  IMAD.MOV.U32 R7, RZ, RZ, R25 ;  /* 0x000000ffff077224 */ /* 0x000fce00078e0019 */
.L_x_12:
[----:B------:R-:W-:Y:S05]  /*0670*/  BSYNC.RECONVERGENT B2 ;  /* 0x0000000000027941 */ /* 0x000fea0003800200 */
.L_x_11:
[----:B------:R-:W2:Y:S01]  /*0680*/  LDG.E.64 R8, desc[UR6][R18.64] ;  /* 0x0000000612087981 */ /* 0x000ea2000c1e1b00 */
[----:B------:R-:W0:Y:S01]  /*0690*/  LDC.64 R10, c[0x0][0x3a0] ;  /* 0x0000e800ff0a7b82 */ /* 0x000e220000000a00 */
[----:B--2---:R-:W-:-:S07]  /*06a0*/  DADD R8, R8, -R6 ;  /* 0x0000000008087229 */ /* 0x004fce0000000806 */
[----:B------:R2:W-:Y:S04]  /*06b0*/  STG.E.64 desc[UR6][R18.64], R8 ;  /* 0x0000000812007986 */ /* 0x0005e8000c101b06 */
[----:B0-----:R2:W5:Y:S02]  /*06c0*/  LDG.E R6, desc[UR6][R10.64] ;  /* 0x000000060a067981 */ /* 0x001564000c1e1900 */
.L_x_10:
[----:B------:R-:W-:Y:S05]  /*06d0*/  BSYNC.RECONVERGENT B1 ;  /* 0x0000000000017941 */ /* 0x000fea0003800200 */
.L_x_9:
[----:B------:R-:W-:-:S05]  /*06e0*/  IMAD.IADD R3, R0, 0x1, R3 ;  /* 0x0000000100037824 */ /* 0x000fca00078e0203 */
[----:B-----5:R-:W-:-:S13]  /*06f0*/  ISETP.GE.AND P0, PT, R3, R6, PT ;  /* 0x000000060300720c */ /* 0x020fda0003f06270 */
[----:B------:R-:W-:Y:S05]  /*0700*/  @!P0 BRA `(.L_x_13) ;  /* 0xfffffff800a08947 */ /* 0x000fea000383ffff */
[----:B------:R-:W-:Y:S05]  /*0710*/  BRA `(.L_x_1) ;  /* 0x0000000400f07947 */ /* 0x000fea0003800000 */
.L_x_3:
[----:B------:R-:W-:Y:S01]  /*0720*/  ISETP.GT.AND P0, PT, R3, R2, PT ;  /* 0x000000020300720c */ /* 0x000fe20003f04270 */
[----:B------:R-:W-:Y:S03]  /*0730*/  BSSY.RECONVERGENT B1, `(.L_x_14) ;  /* 0x0000026000017945 */ /* 0x000fe60003800200 */
[----:B------:R-:W-:-:S13]  /*0740*/  ISETP.LT.OR P0, PT, R4, 0x2, !P0 ;  /* 0x000000020400780c */ /* 0x000fda0004701670 */
[----:B-1----:R-:W-:Y:S05]  /*0750*/  @P0 BRA `(.L_x_15) ;  /* 0x00000000008c0947 */ /* 0x002fea0003800000 */
[----:B------:R-:W-:-:S04]  /*0760*/  IMAD R11, R6, R3, R3 ;  /* 0x00000003060b7224 */ /* 0x000fc800078e0203 */
[----:B0-----:R-:W-:-:S06]  /*0770*/  IMAD.WIDE R10, R11, 0x8, R14 ;  /* 0x000000080b0a7825 */ /* 0x001fcc00078e020e */
[----:B------:R-:W2:Y:S01]  /*0780*/  LDG.E.64 R10, desc[UR6][R10.64] ;  /* 0x000000060a0a7981 */ /* 0x000ea2000c1e1b00 */
[----:B------:R-:W-:-:S03]  /*0790*/  IMAD R9, R6, R3, R2 ;  /* 0x0000000306097224 */ /* 0x000fc600078e0202 */
[----:B------:R-:W3:Y:S01]  /*07a0*/  LDG.E.64 R6, desc[UR6][R20.64] ;  /* 0x0000000614067981 */ /* 0x000ee2000c1e1b00 */
[----:B------:R-:W-:-:S06]  /*07b0*/  IMAD.WIDE R8, R9, 0x8, R14 ;  /* 0x0000000809087825 */ /* 0x000fcc00078e020e */
[----:B------:R-:W3:Y:S01]  /*07c0*/  LDG.E.64 R8, desc[UR6][R8.64] ;  /* 0x0000000608087981 */ /* 0x000ee2000c1e1b00 */
[----:B------:R-:W-:Y:S01]  /*07d0*/  MOV R12, 0x1 ;  /* 0x00000001000c7802 */ /* 0x000fe20000000f00 */
[----:B------:R-:W-:Y:S01]  /*07e0*/  BSSY.RECONVERGENT B2, `(.L_x_16) ;  /* 0x0000013000027945 */ /* 0x000fe20003800200 */
[----:B--2---:R-:W0:Y:S04]  /*07f0*/  MUFU.RCP64H R13, R11 ;  /* 0x0000000b000d7308 */ /* 0x004e280000001800 */
[----:B0-----:R-:W-:-:S08]  /*0800*/  DFMA R16, -R10, R12, 1 ;  /* 0x3ff000000a10742b */ /* 0x001fd0000000010c */
[----:B------:R-:W-:-:S08]  /*0810*/  DFMA R16, R16, R16, R16 ;  /* 0x000000101010722b */ /* 0x000fd00000000010 */
[----:B------:R-:W-:-:S08]  /*0820*/  DFMA R16, R12, R16, R12 ;  /* 0x000000100c10722b */ /* 0x000fd0000000000c */
[----:B------:R-:W-:Y:S02]  /*0830*/  DFMA R12, -R10, R16, 1 ;  /* 0x3ff000000a0c742b */ /* 0x000fe40000000110 */
[----:B---3--:R-:W-:-:S06]  /*0840*/  DMUL R8, R6, R8 ;  /* 0x0000000806087228 */ /* 0x008fcc0000000000 */
        /* <DEDUP_REMOVED lines=9> */
[----:B------:R-:W-:Y:S05]  /*08e0*/  CALL.REL.NOINC `($__internal_0_$__cuda_sm20_div_rn_f64_full) ;  /* 0x0000000400ac7944 */ /* 0x000fea0003c00000 */
[----:B------:R-:W-:Y:S02]  /*08f0*/  IMAD.MOV.U32 R6, RZ, RZ, R24 ;  /* 0x000000ffff067224 */ /* 0x000fe400078e0018 */
[----:B------:R-:W-:-:S07]  /*0900*/  IMAD.MOV.U32 R7, RZ, RZ, R25 ;  /* 0x000000ffff077224 */ /* 0x000fce00078e0019 */
.L_x_17:
[----:B------:R-:W-:Y:S05]  /*0910*/  BSYNC.RECONVERGENT B2 ;  /* 0x0000000000027941 */ /* 0x000fea0003800200 */
.L_x_16:
[----:B------:R-:W0:Y:S02]  /*0920*/  LDC.64 R8, c[0x0][0x390] ;  /* 0x0000e400ff087b82 */ /* 0x000e240000000a00 */
[----:B0-----:R-:W-:-:S05]  /*0930*/  IMAD.WIDE R8, R3, 0x8, R8 ;  /* 0x0000000803087825 */ /* 0x001fca00078e0208 */
[----:B------:R-:W2:Y:S01]  /*0940*/  LDG.E.64 R10, desc[UR6][R8.64] ;  /* 0x00000006080a7981 */ /* 0x000ea2000c1e1b00 */
[----:B------:R-:W0:Y:S01]  /*0950*/  LDC.64 R12, c[0x0][0x3a0] ;  /* 0x0000e800ff0c7b82 */ /* 0x000e220000000a00 */
[----:B--2---:R-:W-:-:S07]  /*0960*/  DADD R10, R10, -R6 ;  /* 0x000000000a0a7229 */ /* 0x004fce0000000806 */
[----:B------:R1:W-:Y:S04]  /*0970*/  STG.E.64 desc[UR6][R8.64], R10 ;  /* 0x0000000a08007986 */ /* 0x0003e8000c101b06 */
[----:B0-----:R1:W5:Y:S02]  /*0980*/  LDG.E R6, desc[UR6][R12.64] ;  /* 0x000000060c067981 */ /* 0x001364000c1e1900 */
.L_x_15:
[----:B------:R-:W-:Y:S05]  /*0990*/  BSYNC.RECONVERGENT B1 ;  /* 0x0000000000017941 */ /* 0x000fea0003800200 */
.L_x_14:
[----:B------:R-:W-:-:S05]  /*09a0*/  IMAD.IADD R3, R0, 0x1, R3 ;  /* 0x0000000100037824 */ /* 0x000fca00078e0203 */
[----:B-----5:R-:W-:-:S13]  /*09b0*/  ISETP.GE.AND P0, PT, R3, R6, PT ;  /* 0x000000060300720c */ /* 0x020fda0003f06270 */
[----:B------:R-:W-:Y:S05]  /*09c0*/  @!P0 BRA `(.L_x_3) ;  /* 0xfffffffc00548947 */ /* 0x000fea000383ffff */
[----:B------:R-:W-:Y:S05]  /*09d0*/  BRA `(.L_x_1) ;  /* 0x0000000400407947 */ /* 0x000fea0003800000 */
.L_x_2:
[----:B------:R-:W-:Y:S01]  /*09e0*/  BSSY.RECONVERGENT B1, `(.L_x_1) ;  /* 0x000004f000017945 */ /* 0x000fe20003800200 */
.L_x_24:
[----:B------:R-:W0:Y:S08]  /*09f0*/  LDC.64 R14, c[0x0][0x390] ;  /* 0x0000e400ff0e7b82 */ /* 0x000e300000000a00 */
[----:B------:R-:W1:Y:S08]  /*0a00*/  LDC.64 R12, c[0x0][0x398] ;  /* 0x0000e600ff0c7b82 */ /* 0x000e700000000a00 */
[----:B------:R-:W2:Y:S01]  /*0a10*/  LDC.64 R22, c[0x0][0x3a0] ;  /* 0x0000e800ff167b82 */ /* 0x000ea20000000a00 */
[----:B0-----:R-:W-:-:S07]  /*0a20*/  IMAD.WIDE R14, R3, 0x8, R14 ;  /* 0x00000008030e7825 */ /* 0x001fce00078e020e */
[----:B------:R-:W0:Y:S01]  /*0a30*/  LDC.64 R10, c[0x0][0x380] ;  /* 0x0000e000ff0a7b82 */ /* 0x000e220000000a00 */
[----:B------:R-:W3:Y:S01]  /*0a40*/  LDG.E.64 R6, desc[UR6][R14.64] ;  /* 0x000000060e067981 */ /* 0x000ee2000c1e1b00 */
[----:B-1----:R-:W-:-:S05]  /*0a50*/  IMAD.WIDE R12, R3, 0x8, R12 ;  /* 0x00000008030c7825 */ /* 0x002fca00078e020c */
[----:B---3--:R1:W-:Y:S04]  /*0a60*/  STG.E.64 desc[UR6][R12.64], R6 ;  /* 0x000000060c007986 */ /* 0x0083e8000c101b06 */
[----:B--2---:R-:W2:Y:S02]  /*0a70*/  LDG.E R22, desc[UR6][R22.64] ;  /* 0x0000000616167981 */ /* 0x004ea4000c1e1900 */
[----:B--2---:R-:W-:-:S04]  /*0a80*/  IMAD R9, R22, R3, R3 ;  /* 0x0000000316097224 */ /* 0x004fc800078e0203 */
[----:B0-----:R-:W-:Y:S02]  /*0a90*/  IMAD.WIDE R10, R9, 0x8, R10 ;  /* 0x00000008090a7825 */ /* 0x001fe400078e020a */
[----:B------:R-:W0:Y:S04]  /*0aa0*/  LDC.64 R8, c[0x0][0x388] ;  /* 0x0000e200ff087b82 */ /* 0x000e280000000a00 */
[----:B------:R-:W2:Y:S01]  /*0ab0*/  LDG.E.64 R10, desc[UR6][R10.64] ;  /* 0x000000060a0a7981 */ /* 0x000ea2000c1e1b00 */
[----:B0-----:R-:W-:-:S06]  /*0ac0*/  IMAD.WIDE R8, R3, 0x8, R8 ;  /* 0x0000000803087825 */ /* 0x001fcc00078e0208 */
[----:B------:R-:W3:Y:S01]  /*0ad0*/  LDG.E.64 R8, desc[UR6][R8.64] ;  /* 0x0000000608087981 */ /* 0x000ee2000c1e1b00 */
[----:B------:R-:W-:Y:S01]  /*0ae0*/  IMAD.MOV.U32 R18, RZ, RZ, 0x1 ;  /* 0x00000001ff127424 */ /* 0x000fe200078e00ff */
[----:B------:R-:W-:Y:S01]  /*0af0*/  BSSY.RECONVERGENT B2, `(.L_x_18) ;  /* 0x0000012000027945 */ /* 0x000fe20003800200 */
[----:B--2---:R-:W1:Y:S04]  /*0b00*/  MUFU.RCP64H R19, R11 ;  /* 0x0000000b00137308 */ /* 0x004e680000001800 */
[----:B-1----:R-:W-:-:S08]  /*0b10*/  DFMA R6, -R10, R18, 1 ;  /* 0x3ff000000a06742b */ /* 0x002fd00000000112 */
[----:B------:R-:W-:Y:S01]  /*0b20*/  DFMA R6, R6, R6, R6 ;  /* 0x000000060606722b */ /* 0x000fe20000000006 */
[----:B---3--:R-:W-:-:S07]  /*0b30*/  FSETP.GEU.AND P1, PT, |R9|, 6.5827683646048100446e-37, PT ;  /* 0x036000000900780b */ /* 0x008fce0003f2e200 */
        /* <DEDUP_REMOVED lines=10> */
[----:B------:R-:W-:Y:S05]  /*0be0*/  CALL.REL.NOINC `($__internal_0_$__cuda_sm20_div_rn_f64_full) ;  /* 0x0000000000ec7944 */ /* 0x000fea0003c00000 */
[----:B------:R-:W-:Y:S02]  /*0bf0*/  IMAD.MOV.U32 R18, RZ, RZ, R24 ;  /* 0x000000ffff127224 */ /* 0x000fe400078e0018 */
[----:B------:R-:W-:-:S07]  /*0c00*/  IMAD.MOV.U32 R19, RZ, RZ, R25 ;  /* 0x000000ffff137224 */ /* 0x000fce00078e0019 */
.L_x_19:
[----:B------:R-:W-:Y:S05]  /*0c10*/  BSYNC.RECONVERGENT B2 ;  /* 0x0000000000027941 */ /* 0x000fea0003800200 */
.L_x_18:
[----:B------:R0:W-:Y:S01]  /*0c20*/  STG.E.64 desc[UR6][R14.64], R18 ;  /* 0x000000120e007986 */ /* 0x0001e2000c101b06 */
[----:B------:R-:W-:Y:S01]  /*0c30*/  ISETP.GT.AND P0, PT, R3, R2, PT ;  /* 0x000000020300720c */ /* 0x000fe20003f04270 */
[----:B------:R-:W-:Y:S03]  /*0c40*/  BSSY.RECONVERGENT B2, `(.L_x_20) ;  /* 0x0000023000027945 */ /* 0x000fe60003800200 */
[----:B------:R-:W-:-:S13]  /*0c50*/  ISETP.LT.OR P0, PT, R4, 0x2, !P0 ;  /* 0x000000020400780c */ /* 0x000fda0004701670 */
[----:B0-----:R-:W-:Y:S05]  /*0c60*/  @P0 BRA `(.L_x_21) ;  /* 0x0000000000800947 */ /* 0x001fea0003800000 */
[----:B------:R-:W0:Y:S01]  /*0c70*/  LDC.64 R24, c[0x0][0x3a0] ;  /* 0x0000e800ff187b82 */ /* 0x000e220000000a00 */
[----:B------:R-:W2:Y:S04]  /*0c80*/  LDG.E.64 R8, desc[UR6][R20.64] ;  /* 0x0000000614087981 */ /* 0x000ea8000c1e1b00 */
[----:B0-----:R-:W3:Y:S02]  /*0c90*/  LDG.E R24, desc[UR6][R24.64] ;  /* 0x0000000618187981 */ /* 0x001ee4000c1e1900 */
[----:B---3--:R-:W-:-:S04]  /*0ca0*/  IMAD R11, R24, R3, R3 ;  /* 0x00000003180b7224 */ /* 0x008fc800078e0203 */
[----:B------:R-:W-:-:S06]  /*0cb0*/  IMAD.WIDE R10, R11, 0x8, R16 ;  /* 0x000000080b0a7825 */ /* 0x000fcc00078e0210 */
[----:B------:R-:W3:Y:S01]  /*0cc0*/  LDG.E.64 R10, desc[UR6][R10.64] ;  /* 0x000000060a0a7981 */ /* 0x000ee2000c1e1b00 */
[----:B------:R-:W-:-:S04]  /*0cd0*/  IMAD R7, R24, R3, R2 ;  /* 0x0000000318077224 */ /* 0x000fc800078e0202 */
[----:B------:R-:W-:-:S06]  /*0ce0*/  IMAD.WIDE R6, R7, 0x8, R16 ;  /* 0x0000000807067825 */ /* 0x000fcc00078e0210 */
[----:B------:R-:W2:Y:S01]  /*0cf0*/  LDG.E.64 R6, desc[UR6][R6.64] ;  /* 0x0000000606067981 */ /* 0x000ea2000c1e1b00 */
[----:B------:R-:W-:Y:S01]  /*0d00*/  IMAD.MOV.U32 R12, RZ, RZ, 0x1 ;  /* 0x00000001ff0c7424 */ /* 0x000fe200078e00ff */
[----:B------:R-:W-:Y:S01]  /*0d10*/  BSSY.RECONVERGENT B3, `(.L_x_22) ;  /* 0x0000013000037945 */ /* 0x000fe20003800200 */
[----:B---3--:R-:W0:Y:S04]  /*0d20*/  MUFU.RCP64H R13, R11 ;  /* 0x0000000b000d7308 */ /* 0x008e280000001800 */
[----:B0-----:R-:W-:-:S08]  /*0d30*/  DFMA R22, -R10, R12, 1 ;  /* 0x3ff000000a16742b */ /* 0x001fd0000000010c */
[----:B------:R-:W-:-:S08]  /*0d40*/  DFMA R22, R22, R22, R22 ;  /* 0x000000161616722b */ /* 0x000fd00000000016 */
[----:B------:R-:W-:-:S08]  /*0d50*/  DFMA R22, R12, R22, R12 ;  /* 0x000000160c16722b */ /* 0x000fd0000000000c */
[----:B------:R-:W-:Y:S02]  /*0d60*/  DFMA R12, -R10, R22, 1 ;  /* 0x3ff000000a0c742b */ /* 0x000fe40000000116 */
[----:B--2---:R-:W-:-:S06]  /*0d70*/  DMUL R8, R8, R6 ;  /* 0x0000000608087228 */ /* 0x004fcc0000000000 */
        /* <DEDUP_REMOVED lines=10> */
[----:B------:R-:W-:Y:S01]  /*0e20*/  IMAD.MOV.U32 R6, RZ, RZ, R24 ;  /* 0x000000ffff067224 */ /* 0x000fe200078e0018 */
[----:B------:R-:W-:-:S07]  /*0e30*/  MOV R7, R25 ;  /* 0x0000001900077202 */ /* 0x000fce0000000f00 */
.L_x_23:
[----:B------:R-:W-:Y:S05]  /*0e40*/  BSYNC.RECONVERGENT B3 ;  /* 0x0000000000037941 */ /* 0x000fea0003800200 */
.L_x_22:
[----:B------:R-:W-:-:S07]  /*0e50*/  DADD R6, -R6, R18 ;  /* 0x0000000006067229 */ /* 0x000fce0000000112 */
[----:B------:R0:W-:Y:S04]  /*0e60*/  STG.E.64 desc[UR6][R14.64], R6 ;  /* 0x000000060e007986 */ /* 0x0001e8000c101b06 */
.L_x_21:
[----:B------:R-:W-:Y:S05]  /*0e70*/  BSYNC.RECONVERGENT B2 ;  /* 0x0000000000027941 */ /* 0x000fea0003800200 */
.L_x_20:
[----:B0-----:R-:W0:Y:S02]  /*0e80*/  LDC.64 R6, c[0x0][0x3a0] ;  /* 0x0000e800ff067b82 */ /* 0x001e240000000a00 */
[----:B0-----:R-:W2:Y:S01]  /*0e90*/  LDG.E R6, desc[UR6][R6.64] ;  /* 0x0000000606067981 */ /* 0x001ea2000c1e1900 */
[----:B------:R-:W-:-:S05]  /*0ea0*/  IMAD.IADD R3, R0, 0x1, R3 ;  /* 0x0000000100037824 */ /* 0x000fca00078e0203 */
[----:B--2---:R-:W-:-:S13]  /*0eb0*/  ISETP.GE.AND P0, PT, R3, R6, PT ;  /* 0x000000060300720c */ /* 0x004fda0003f06270 */
[----:B------:R-:W-:Y:S05]  /*0ec0*/  @!P0 BRA `(.L_x_24) ;  /* 0xfffffff800c88947 */ /* 0x000fea000383ffff */
[----:B------:R-:W-:Y:S05]  /*0ed0*/  BSYNC.RECONVERGENT B1 ;  /* 0x0000000000017941 */ /* 0x000fea0003800200 */
.L_x_1:
[----:B------:R-:W-:Y:S05]  /*0ee0*/  BSYNC.RECONVERGENT B0 ;  /* 0x0000000000007941 */ /* 0x000fea0003800200 */
.L_x_0:
[----:B------:R-:W-:-:S06]  /*0ef0*/  UIADD3 UR8, UPT, UPT, -UR4, URZ, URZ ;  /* 0x000000ff04087290 */ /* 0x000fcc000fffe1ff */
[----:B------:R-:W-:-:S13]  /*0f00*/  ISETP.NE.AND P0, PT, R5, UR8, PT ;  /* 0x0000000805007c0c */ /* 0x000fda000bf05270 */
[----:B------:R-:W-:Y:S05]  /*0f10*/  @P0 EXIT ;  /* 0x000000000000094d */ /* 0x000fea0003800000 */
[----:B------:R-:W3:Y:S02]  /*0f20*/  LDC.64 R2, c[0x0][0x3a8] ;  /* 0x0000ea00ff027b82 */ /* 0x000ee40000000a00 */
[----:B---3--:R-:W3:Y:S02]  /*0f30*/  LDG.E R5, desc[UR6][R2.64] ;  /* 0x0000000602057981 */ /* 0x008ee4000c1e1900 */
[----:B---3--:R-:W-:-:S13]  /*0f40*/  ISETP.NE.AND P0, PT, R5, R6, PT ;  /* 0x000000060500720c */ /* 0x008fda0003f05270 */
[----:B------:R-:W-:-:S05]  /*0f50*/  @P0 VIADD R5, R5, 0x1 ;  /* 0x0000000105050836 */ /* 0x000fca0000000000 */
[----:B------:R3:W-:Y:S01]  /*0f60*/  @P0 STG.E desc[UR6][R2.64], R5 ;  /* 0x0000000502000986 */ /* 0x0007e2000c101906 */
[----:B------:R-:W-:Y:S05]  /*0f70*/  @P0 EXIT ;  /* 0x000000000000094d */ /* 0x000fea0003800000 */
[----:B------:R-:W-:Y:S01]  /*0f80*/  STG.E desc[UR6][R2.64], RZ ;  /* 0x000000ff02007986 */ /* 0x000fe2000c101906 */
[----:B------:R-:W-:Y:S05]  /*0f90*/  EXIT ;  /* 0x000000000000794d */ /* 0x000fea0003800000 */
        .weak           $__internal_0_$__cuda_sm20_div_rn_f64_full
        .type           $__internal_0_$__cuda_sm20_div_rn_f64_full,@function
        .size           $__internal_0_$__cuda_sm20_div_rn_f64_full,(.L_x_31 - $__internal_0_$__cuda_sm20_div_rn_f64_full)
$__internal_0_$__cuda_sm20_div_rn_f64_full:
[C---:B------:R-:W-:Y:S01]  /*0fa0*/  FSETP.GEU.AND P0, PT, |R11|.reuse, 1.469367938527859385e-39, PT ;  /* 0x001000000b00780b */ /* 0x040fe20003f0e200 */
[----:B------:R-:W-:Y:S01]  /*0fb0*/  IMAD.MOV.U32 R24, RZ, RZ, 0x1 ;  /* 0x00000001ff187424 */ /* 0x000fe200078e00ff */
[----:B------:R-:W-:Y:S01]  /*0fc0*/  LOP3.LUT R12, R11, 0x800fffff, RZ, 0xc0, !PT ;  /* 0x800fffff0b0c7812 */ /* 0x000fe200078ec0ff */
[----:B------:R-:W-:Y:S01]  /*0fd0*/  IMAD.MOV.U32 R30, RZ, RZ, 0x1ca00000 ;  /* 0x1ca00000ff1e7424 */ /* 0x000fe200078e00ff */
[C---:B------:R-:W-:Y:S01]  /*0fe0*/  FSETP.GEU.AND P2, PT, |R9|.reuse, 1.469367938527859385e-39, PT ;  /* 0x001000000900780b */ /* 0x040fe20003f4e200 */
[----:B------:R-:W-:Y:S01]  /*0ff0*/  BSSY.RECONVERGENT B4, `(.L_x_25) ;  /* 0x0000052000047945 */ /* 0x000fe20003800200 */
[----:B------:R-:W-:Y:S01]  /*1000*/  LOP3.LUT R13, R12, 0x3ff00000, RZ, 0xfc, !PT ;  /* 0x3ff000000c0d7812 */ /* 0x000fe200078efcff */
[----:B------:R-:W-:Y:S01]  /*1010*/  IMAD.MOV.U32 R12, RZ, RZ, R10 ;  /* 0x000000ffff0c7224 */ /* 0x000fe200078e000a */
[----:B------:R-:W-:Y:S02]  /*1020*/  LOP3.LUT R7, R9, 0x7ff00000, RZ, 0xc0, !PT ;  /* 0x7ff0000009077812 */ /* 0x000fe400078ec0ff */
[----:B------:R-:W-:-:S03]  /*1030*/  LOP3.LUT R32, R11, 0x7ff00000, RZ, 0xc0, !PT ;  /* 0x7ff000000b207812 */ /* 0x000fc600078ec0ff */
[----:B------:R-:W-:Y:S01]  /*1040*/  @!P0 DMUL R12, R10, 8.98846567431157953865e+307 ;  /* 0x7fe000000a0c8828 */ /* 0x000fe20000000000 */
[----:B------:R-:W-:Y:S01]  /*1050*/  ISETP.GE.U32.AND P1, PT, R7, R32, PT ;  /* 0x000000200700720c */ /* 0x000fe20003f26070 */
[----:B------:R-:W-:Y:S02]  /*1060*/  IMAD.MOV.U32 R31, RZ, RZ, R7 ;  /* 0x000000ffff1f7224 */ /* 0x000fe400078e0007 */
[----:B------:R-:W-:Y:S02]  /*1070*/  @!P2 LOP3.LUT R22, R11, 0x7ff00000, RZ, 0xc0, !PT ;  /* 0x7ff000000b16a812 */ /* 0x000fe400078ec0ff */
[----:B------:R-:W0:Y:S02]  /*1080*/  MUFU.RCP64H R25, R13 ;  /* 0x0000000d00197308 */ /* 0x000e240000001800 */
[----:B------:R-:W-:Y:S01]  /*1090*/  @!P2 ISETP.GE.U32.AND P3, PT, R7, R22, PT ;  /* 0x000000160700a20c */ /* 0x000fe20003f66070 */
[----:B------:R-:W-:Y:S01]  /*10a0*/  IMAD.MOV.U32 R22, RZ, RZ, R8 ;  /* 0x000000ffff167224 */ /* 0x000fe200078e0008 */
[----:B------:R-:W-:-:S02]  /*10b0*/  @!P0 LOP3.LUT R32, R13, 0x7ff00000, RZ, 0xc0, !PT ;  /* 0x7ff000000d208812 */ /* 0x000fc400078ec0ff */
[----:B------:R-:W-:-:S03]  /*10c0*/  @!P2 SEL R23, R30, 0x63400000, !P3 ;  /* 0x634000001e17a807 */ /* 0x000fc60005800000 */
[----:B------:R-:W-:Y:S01]  /*10d0*/  VIADD R33, R32, 0xffffffff ;  /* 0xffffffff20217836 */ /* 0x000fe20000000000 */
[----:B------:R-:W-:-:S04]  /*10e0*/  @!P2 LOP3.LUT R28, R23, 0x80000000, R9, 0xf8, !PT ;  /* 0x80000000171ca812 */ /* 0x000fc800078ef809 */
[----:B------:R-:W-:Y:S01]  /*10f0*/  @!P2 LOP3.LUT R29, R28, 0x100000, RZ, 0xfc, !PT ;  /* 0x001000001c1da812 */ /* 0x000fe200078efcff */
[----:B------:R-:W-:Y:S01]  /*1100*/  @!P2 IMAD.MOV.U32 R28, RZ, RZ, RZ ;  /* 0x000000ffff1ca224 */ /* 0x000fe200078e00ff */
[----:B0-----:R-:W-:-:S08]  /*1110*/  DFMA R26, R24, -R12, 1 ;  /* 0x3ff00000181a742b */ /* 0x001fd0000000080c */
[----:B------:R-:W-:-:S08]  /*1120*/  DFMA R26, R26, R26, R26 ;  /* 0x0000001a1a1a722b */ /* 0x000fd0000000001a */
[----:B------:R-:W-:Y:S01]  /*1130*/  DFMA R26, R24, R26, R24 ;  /* 0x0000001a181a722b */ /* 0x000fe20000000018 */
[----:B------:R-:W-:-:S04]  /*1140*/  SEL R25, R30, 0x63400000, !P1 ;  /* 0x634000001e197807 */ /* 0x000fc80004800000 */
[----:B------:R-:W-:-:S03]  /*1150*/  LOP3.LUT R23, R25, 0x800fffff, R9, 0xf8, !PT ;  /* 0x800fffff19177812 */ /* 0x000fc600078ef809 */
[----:B------:R-:W-:-:S03]  /*1160*/  DFMA R24, R26, -R12, 1 ;  /* 0x3ff000001a18742b */ /* 0x000fc6000000080c */
[----:B------:R-:W-:-:S05]  /*1170*/  @!P2 DFMA R22, R22, 2, -R28 ;  /* 0x400000001616a82b */ /* 0x000fca000000081c */
[----:B------:R-:W-:-:S05]  /*1180*/  DFMA R24, R26, R24, R26 ;  /* 0x000000181a18722b */ /* 0x000fca000000001a */
[----:B------:R-:W-:-:S03]  /*1190*/  @!P2 LOP3.LUT R31, R23, 0x7ff00000, RZ, 0xc0, !PT ;  /* 0x7ff00000171fa812 */ /* 0x000fc600078ec0ff */
[----:B------:R-:W-:Y:S01]  /*11a0*/  DMUL R26, R24, R22 ;  /* 0x00000016181a7228 */ /* 0x000fe20000000000 */
[----:B------:R-:W-:-:S04]  /*11b0*/  IADD3 R28, PT, PT, R31, -0x1, RZ ;  /* 0xffffffff1f1c7810 */ /* 0x000fc80007ffe0ff */
[----:B------:R-:W-:-:S03]  /*11c0*/  ISETP.GT.U32.AND P0, PT, R28, 0x7feffffe, PT ;  /* 0x7feffffe1c00780c */ /* 0x000fc60003f04070 */
[----:B------:R-:W-:Y:S01]  /*11d0*/  DFMA R28, R26, -R12, R22 ;  /* 0x8000000c1a1c722b */ /* 0x000fe20000000016 */
[----:B------:R-:W-:-:S07]  /*11e0*/  ISETP.GT.U32.OR P0, PT, R33, 0x7feffffe, P0 ;  /* 0x7feffffe2100780c */ /* 0x000fce0000704470 */
[----:B------:R-:W-:-:S06]  /*11f0*/  DFMA R28, R24, R28, R26 ;  /* 0x0000001c181c722b */ /* 0x000fcc000000001a */
[----:B------:R-:W-:Y:S05]  /*1200*/  @P0 BRA `(.L_x_26) ;  /* 0x00000000006c0947 */ /* 0x000fea0003800000 */
[----:B------:R-:W-:-:S04]  /*1210*/  LOP3.LUT R24, R11, 0x7ff00000, RZ, 0xc0, !PT ;  /* 0x7ff000000b187812 */ /* 0x000fc800078ec0ff */
[CC--:B------:R-:W-:Y:S02]  /*1220*/  VIADDMNMX R8, R7.reuse, -R24.reuse, 0xb9600000, !PT ;  /* 0xb960000007087446 */ /* 0x0c0fe40007800918 */
[----:B------:R-:W-:Y:S02]  /*1230*/  ISETP.GE.U32.AND P0, PT, R7, R24, PT ;  /* 0x000000180700720c */ /* 0x000fe40003f06070 */
[----:B------:R-:W-:Y:S01]  /*1240*/  VIMNMX R7, PT, PT, R8, 0x46a00000, PT ;  /* 0x46a0000008077848 */ /* 0x000fe20003fe0100 */
[----:B------:R-:W-:Y:S01]  /*1250*/  IMAD.MOV.U32 R8, RZ, RZ, RZ ;  /* 0x000000ffff087224 */ /* 0x000fe200078e00ff */
[----:B------:R-:W-:-:S05]  /*1260*/  SEL R30, R30, 0x63400000, !P0 ;  /* 0x634000001e1e7807 */ /* 0x000fca0004000000 */
[----:B------:R-:W-:-:S04]  /*1270*/  IMAD.IADD R7, R7, 0x1, -R30 ;  /* 0x0000000107077824 */ /* 0x000fc800078e0a1e */
[----:B------:R-:W-:-:S06]  /*1280*/  VIADD R9, R7, 0x7fe00000 ;  /* 0x7fe0000007097836 */ /* 0x000fcc0000000000 */
[----:B------:R-:W-:-:S10]  /*1290*/  DMUL R24, R28, R8 ;  /* 0x000000081c187228 */ /* 0x000fd40000000000 */
[----:B------:R-:W-:-:S13]  /*12a0*/  FSETP.GTU.AND P0, PT, |R25|, 1.469367938527859385e-39, PT ;  /* 0x001000001900780b */ /* 0x000fda0003f0c200 */
[----:B------:R-:W-:Y:S05]  /*12b0*/  @P0 BRA `(.L_x_27) ;  /* 0x0000000000940947 */ /* 0x000fea0003800000 */
[----:B------:R-:W-:Y:S01]  /*12c0*/  DFMA R12, R28, -R12, R22 ;  /* 0x8000000c1c0c722b */ /* 0x000fe20000000016 */
[----:B------:R-:W-:-:S09]  /*12d0*/  IMAD.MOV.U32 R10, RZ, RZ, RZ ;  /* 0x000000ffff0a7224 */ /* 0x000fd200078e00ff */
[C---:B------:R-:W-:Y:S02]  /*12e0*/  FSETP.NEU.AND P0, PT, R13.reuse, RZ, PT ;  /* 0x000000ff0d00720b */ /* 0x040fe40003f0d000 */
[----:B------:R-:W-:-:S04]  /*12f0*/  LOP3.LUT R23, R13, 0x80000000, R11, 0x48, !PT ;  /* 0x800000000d177812 */ /* 0x000fc800078e480b */
[----:B------:R-:W-:-:S07]  /*1300*/  LOP3.LUT R11, R23, R9, RZ, 0xfc, !PT ;  /* 0x00000009170b7212 */ /* 0x000fce00078efcff */
[----:B------:R-:W-:Y:S05]  /*1310*/  @!P0 BRA `(.L_x_27) ;  /* 0x00000000007c8947 */ /* 0x000fea0003800000 */
[----:B------:R-:W-:Y:S01]  /*1320*/  IMAD.MOV R9, RZ, RZ, -R7 ;  /* 0x000000ffff097224 */ /* 0x000fe200078e0a07 */
[----:B------:R-:W-:Y:S01]  /*1330*/  DMUL.RP R10, R28, R10 ;  /* 0x0000000a1c0a7228 */ /* 0x000fe20000008000 */
[----:B------:R-:W-:Y:S01]  /*1340*/  IMAD.MOV.U32 R8, RZ, RZ, RZ ;  /* 0x000000ffff087224 */ /* 0x000fe200078e00ff */
[----:B------:R-:W-:-:S05]  /*1350*/  IADD3 R7, PT, PT, -R7, -0x43300000, RZ ;  /* 0xbcd0000007077810 */ /* 0x000fca0007ffe1ff */
[----:B------:R-:W-:-:S03]  /*1360*/  DFMA R8, R24, -R8, R28 ;  /* 0x800000081808722b */ /* 0x000fc6000000001c */
[----:B------:R-:W-:-:S07]  /*1370*/  LOP3.LUT R23, R11, R23, RZ, 0x3c, !PT ;  /* 0x000000170b177212 */ /* 0x000fce00078e3cff */
[----:B------:R-:W-:-:S04]  /*1380*/  FSETP.NEU.AND P0, PT, |R9|, R7, PT ;  /* 0x000000070900720b */ /* 0x000fc80003f0d200 */
[----:B------:R-:W-:Y:S02]  /*1390*/  FSEL R24, R10, R24, !P0 ;  /* 0x000000180a187208 */ /* 0x000fe40004000000 */
[----:B------:R-:W-:Y:S01]  /*13a0*/  FSEL R25, R23, R25, !P0 ;  /* 0x0000001917197208 */ /* 0x000fe20004000000 */
[----:B------:R-:W-:Y:S06]  /*13b0*/  BRA `(.L_x_27) ;  /* 0x0000000000547947 */ /* 0x000fec0003800000 */
.L_x_26:
[----:B------:R-:W-:-:S14]  /*13c0*/  DSETP.NAN.AND P0, PT, R8, R8, PT ;  /* 0x000000080800722a */ /* 0x000fdc0003f08000 */
[----:B------:R-:W-:Y:S05]  /*13d0*/  @P0 BRA `(.L_x_28) ;  /* 0x0000000000440947 */ /* 0x000fea0003800000 */
[----:B------:R-:W-:-:S14]  /*13e0*/  DSETP.NAN.AND P0, PT, R10, R10, PT ;  /* 0x0000000a0a00722a */ /* 0x000fdc0003f08000 */
[----:B------:R-:W-:Y:S05]  /*13f0*/  @P0 BRA `(.L_x_29) ;  /* 0x0000000000300947 */ /* 0x000fea0003800000 */
[----:B------:R-:W-:Y:S01]  /*1400*/  ISETP.NE.AND P0, PT, R31, R32, PT ;  /* 0x000000201f00720c */ /* 0x000fe20003f05270 */
[----:B------:R-:W-:Y:S01]  /*1410*/  IMAD.MOV.U32 R24, RZ, RZ, 0x0 ;  /* 0x00000000ff187424 */ /* 0x000fe200078e00ff */
[----:B------:R-:W-:-:S11]  /*1420*/  MOV R25, 0xfff80000 ;  /* 0xfff8000000197802 */ /* 0x000fd60000000f00 */
[----:B------:R-:W-:Y:S05]  /*1430*/  @!P0 BRA `(.L_x_27) ;  /* 0x0000000000348947 */ /* 0x000fea0003800000 */
[----:B------:R-:W-:Y:S02]  /*1440*/  ISETP.NE.AND P0, PT, R31, 0x7ff00000, PT ;  /* 0x7ff000001f00780c */ /* 0x000fe40003f05270 */
[----:B------:R-:W-:Y:S02]  /*1450*/  LOP3.LUT R25, R9, 0x80000000, R11, 0x48, !PT ;  /* 0x8000000009197812 */ /* 0x000fe400078e480b */
[----:B------:R-:W-:-:S13]  /*1460*/  ISETP.EQ.OR P0, PT, R32, RZ, !P0 ;  /* 0x000000ff2000720c */ /* 0x000fda0004702670 */
[----:B------:R-:W-:Y:S01]  /*1470*/  @P0 LOP3.LUT R7, R25, 0x7ff00000, RZ, 0xfc, !PT ;  /* 0x7ff0000019070812 */ /* 0x000fe200078efcff */
[----:B------:R-:W-:Y:S02]  /*1480*/  @!P0 IMAD.MOV.U32 R24, RZ, RZ, RZ ;  /* 0x000000ffff188224 */ /* 0x000fe400078e00ff */
[----:B------:R-:W-:Y:S02]  /*1490*/  @P0 IMAD.MOV.U32 R24, RZ, RZ, RZ ;  /* 0x000000ffff180224 */ /* 0x000fe400078e00ff */
[----:B------:R-:W-:Y:S01]  /*14a0*/  @P0 IMAD.MOV.U32 R25, RZ, RZ, R7 ;  /* 0x000000ffff190224 */ /* 0x000fe200078e0007 */
[----:B------:R-:W-:Y:S06]  /*14b0*/  BRA `(.L_x_27) ;  /* 0x0000000000147947 */ /* 0x000fec0003800000 */
.L_x_29:
[----:B------:R-:W-:Y:S01]  /*14c0*/  LOP3.LUT R25, R11, 0x80000, RZ, 0xfc, !PT ;  /* 0x000800000b197812 */ /* 0x000fe200078efcff */
[----:B------:R-:W-:Y:S01]  /*14d0*/  IMAD.MOV.U32 R24, RZ, RZ, R10 ;  /* 0x000000ffff187224 */ /* 0x000fe200078e000a */
[----:B------:R-:W-:Y:S06]  /*14e0*/  BRA `(.L_x_27) ;  /* 0x0000000000087947 */ /* 0x000fec0003800000 */
.L_x_28:
[----:B------:R-:W-:Y:S01]  /*14f0*/  LOP3.LUT R25, R9, 0x80000, RZ, 0xfc, !PT ;  /* 0x0008000009197812 */ /* 0x000fe200078efcff */
[----:B------:R-:W-:-:S07]  /*1500*/  IMAD.MOV.U32 R24, RZ, RZ, R8 ;  /* 0x000000ffff187224 */ /* 0x000fce00078e0008 */
.L_x_27:
[----:B------:R-:W-:Y:S05]  /*1510*/  BSYNC.RECONVERGENT B4 ;  /* 0x0000000000047941 */ /* 0x000fea0003800200 */
.L_x_25:
[----:B------:R-:W-:-:S04]  /*1520*/  IMAD.MOV.U32 R7, RZ, RZ, 0x0 ;  /* 0x00000000ff077424 */ /* 0x000fc800078e00ff */
[----:B------:R-:W-:Y:S05]  /*1530*/  RET.REL.NODEC R6 `(_Z7tempSumPKdS0_PdS1_PiS2_) ;  /* 0xffffffe806b07950 */ /* 0x000fea0003c3ffff */
.L_x_30:
[----:B------:R-:W-:-:S00]  /*1540*/  BRA `(.L_x_30) ;  /* 0xfffffffc00fc7947 */ /* 0x000fc0000383ffff */
[----:B------:R-:W-:-:S00]  /*1550*/  NOP ;  /* 0x0000000000007918 */ /* 0x000fc00000000000 */
        /* <DEDUP_REMOVED lines=10> */
.L_x_31:


//--------------------- .nv.shared.reserved.0     --------------------------
	.section	.nv.shared.reserved.0,"aw",@nobits
	.weak		__nv_reservedSMEM_offset_0_alias
	.size		__nv_reservedSMEM_offset_0_alias, 0, 64
	.other		__nv_reservedSMEM_offset_0_alias,@"STO_CUDA_RESERVED_SHARED STV_DEFAULT"
__nv_reservedSMEM_offset_0_alias:
	.zero		0
	.zero		64


//--------------------- .nv.constant0._Z7tempSumPKdS0_PdS1_PiS2_ --------------------------
	.section	.nv.constant0._Z7tempSumPKdS0_PdS1_PiS2_,"a",@progbits
	.sectionflags	@""
	.align	4
.nv.constant0._Z7tempSumPKdS0_PdS1_PiS2_:
	.zero		944


//--------------------- SYMBOLS --------------------------

	.type		.nv.reservedSmem.offset0,@object
	.size		.nv.reservedSmem.offset0,0x4
